//
// Generated by NVIDIA NVVM Compiler
//
// Compiler Build ID: CL-36424714
// Cuda compilation tools, release 13.0, V13.0.88
// Based on NVVM 20.0.0
//

.version 9.0
.target sm_100
.address_size 64

	// .globl	_Z18heatEquationKernelPdS_di

.visible .entry _Z18heatEquationKernelPdS_di(
	.param .u64 .ptr .align 1 _Z18heatEquationKernelPdS_di_param_0,
	.param .u64 .ptr .align 1 _Z18heatEquationKernelPdS_di_param_1,
	.param .f64 _Z18heatEquationKernelPdS_di_param_2,
	.param .u32 _Z18heatEquationKernelPdS_di_param_3
)
{
	.reg .pred 	%p<4>;
	.reg .b32 	%r<10>;
	.reg .b64 	%rd<10>;
	.reg .b64 	%fd<9>;

	ld.param.u64 	%rd1, [_Z18heatEquationKernelPdS_di_param_0];
	ld.param.u64 	%rd2, [_Z18heatEquationKernelPdS_di_param_1];
	ld.param.f64 	%fd1, [_Z18heatEquationKernelPdS_di_param_2];
	ld.param.u32 	%r2, [_Z18heatEquationKernelPdS_di_param_3];
	mov.u32 	%r4, %ctaid.x;
	mov.u32 	%r5, %ntid.x;
	mov.u32 	%r6, %tid.x;
	mad.lo.s32 	%r7, %r4, %r5, %r6;
	setp.lt.s32 	%p1, %r7, 1;
	add.s32 	%r8, %r2, -1;
	setp.ge.s32 	%p2, %r7, %r8;
	or.pred  	%p3, %p1, %p2;
	@%p3 bra 	$L__BB0_2;
	cvta.to.global.u64 	%rd3, %rd1;
	cvta.to.global.u64 	%rd4, %rd2;
	mul.wide.u32 	%rd5, %r7, 8;
	add.s64 	%rd6, %rd3, %rd5;
	ld.global.f64 	%fd2, [%rd6];
	ld.global.f64 	%fd3, [%rd6+8];
	add.f64 	%fd4, %fd2, %fd2;
	sub.f64 	%fd5, %fd3, %fd4;
	add.s32 	%r9, %r7, -1;
	mul.wide.u32 	%rd7, %r9, 8;
	add.s64 	%rd8, %rd3, %rd7;
	ld.global.f64 	%fd6, [%rd8];
	add.f64 	%fd7, %fd5, %fd6;
	fma.rn.f64 	%fd8, %fd1, %fd7, %fd2;
	add.s64 	%rd9, %rd4, %rd5;
	st.global.f64 	[%rd9], %fd8;
$L__BB0_2:
	ret;

}


// ===== COMPILED SASS (sm_100) =====

	.target	sm_100

	.elftype	@"ET_EXEC"


//--------------------- .note.nv.tkinfo           --------------------------
	.section	.note.nv.tkinfo,"",@"SHT_NOTE"
	.sectionflags	@"SHF_NOTE_NV_TKINFO"
	.tkinfo
        /*0018*/ 	.word	0x00000002
        /*0030*/ 	.string	""
        /*0030*/ 	.string	"ptxas"
        /*0030*/ 	.string	"Cuda compilation tools, release 13.0, V13.0.88"
        /*0030*/ 	.string	"Build cuda_13.0.r13.0/compiler.36424714_0"
        /*0030*/ 	.string	"-arch sm_100 -m 64 "



//--------------------- .note.nv.cuinfo           --------------------------
	.section	.note.nv.cuinfo,"",@"SHT_NOTE"
	.sectionflags	@"SHF_NOTE_NV_CUINFO"
        /*0018*/ 	.short	0x0002
        /*001a*/ 	.short	0x0064
        /*001c*/ 	.short	0x0082
	.zero		2


//--------------------- .nv.info                  --------------------------
	.section	.nv.info,"",@"SHT_CUDA_INFO"
	.align	4


	//----- nvinfo : EIATTR_REGCOUNT
	.align		4
        /*0000*/ 	.byte	0x04, 0x2f
        /*0002*/ 	.short	(.L_1 - .L_0)
	.align		4
.L_0:
        /*0004*/ 	.word	index@(_Z18heatEquationKernelPdS_di)
        /*0008*/ 	.word	0x00000012


	//----- nvinfo : EIATTR_FRAME_SIZE
	.align		4
.L_1:
        /*000c*/ 	.byte	0x04, 0x11
        /*000e*/ 	.short	(.L_3 - .L_2)
	.align		4
.L_2:
        /*0010*/ 	.word	index@(_Z18heatEquationKernelPdS_di)
        /*0014*/ 	.word	0x00000000


	//----- nvinfo : EIATTR_MIN_STACK_SIZE
	.align		4
.L_3:
        /*0018*/ 	.byte	0x04, 0x12
        /*001a*/ 	.short	(.L_5 - .L_4)
	.align		4
.L_4:
        /*001c*/ 	.word	index@(_Z18heatEquationKernelPdS_di)
        /*0020*/ 	.word	0x00000000
.L_5:


//--------------------- .nv.compat                --------------------------
	.section	.nv.compat,"",@"SHT_CUDA_COMPAT_INFO"
	.align	4
        /*0000*/ 	.byte	0x02, 0x09, 0x00, 0x00, 0x02, 0x02, 0x01, 0x00, 0x02, 0x05, 0x05, 0x00, 0x03, 0x07, 0x01, 0x01
        /*0010*/ 	.byte	0x02, 0x03, 0x00, 0x00, 0x02, 0x06, 0x01, 0x00, 0x04, 0x0b, 0x08, 0x00, 0x01, 0x00, 0x00, 0x00
        /*0020*/ 	.byte	0x00, 0x00, 0x00, 0x00


//--------------------- .nv.info._Z18heatEquationKernelPdS_di --------------------------
	.section	.nv.info._Z18heatEquationKernelPdS_di,"",@"SHT_CUDA_INFO"
	.sectionflags	@""
	.align	4


	//----- nvinfo : EIATTR_CUDA_API_VERSION
	.align		4
        /*0000*/ 	.byte	0x04, 0x37
        /*0002*/ 	.short	(.L_7 - .L_6)
.L_6:
        /*0004*/ 	.word	0x00000082


	//----- nvinfo : EIATTR_KPARAM_INFO
	.align		4
.L_7:
        /*0008*/ 	.byte	0x04, 0x17
        /*000a*/ 	.short	(.L_9 - .L_8)
.L_8:
        /*000c*/ 	.word	0x00000000
        /*0010*/ 	.short	0x0003
        /*0012*/ 	.short	0x0018
        /*0014*/ 	.byte	0x00, 0xf0, 0x11, 0x00


	//----- nvinfo : EIATTR_KPARAM_INFO
	.align		4
.L_9:
        /*0018*/ 	.byte	0x04, 0x17
        /*001a*/ 	.short	(.L_11 - .L_10)
.L_10:
        /*001c*/ 	.word	0x00000000
        /*0020*/ 	.short	0x0002
        /*0022*/ 	.short	0x0010
        /*0024*/ 	.byte	0x00, 0xf0, 0x21, 0x00


	//----- nvinfo : EIATTR_KPARAM_INFO
	.align		4
.L_11:
        /*0028*/ 	.byte	0x04, 0x17
        /*002a*/ 	.short	(.L_13 - .L_12)
.L_12:
        /*002c*/ 	.word	0x00000000
        /*0030*/ 	.short	0x0001
        /*0032*/ 	.short	0x0008
        /*0034*/ 	.byte	0x00, 0xf5, 0x21, 0x00


	//----- nvinfo : EIATTR_KPARAM_INFO
	.align		4
.L_13:
        /*0038*/ 	.byte	0x04, 0x17
        /*003a*/ 	.short	(.L_15 - .L_14)
.L_14:
        /*003c*/ 	.word	0x00000000
        /*0040*/ 	.short	0x0000
        /*0042*/ 	.short	0x0000
        /*0044*/ 	.byte	0x00, 0xf5, 0x21, 0x00


	//----- nvinfo : EIATTR_SPARSE_MMA_MASK
	.align		4
.L_15:
        /*0048*/ 	.byte	0x03, 0x50
        /*004a*/ 	.short	0x0000


	//----- nvinfo : EIATTR_MAXREG_COUNT
	.align		4
        /*004c*/ 	.byte	0x03, 0x1b
        /*004e*/ 	.short	0x00ff


	//----- nvinfo : EIATTR_MERCURY_ISA_VERSION
	.align		4
        /*0050*/ 	.byte	0x03, 0x5f
        /*0052*/ 	.short	0x0101


	//----- nvinfo : EIATTR_VRC_CTA_INIT_COUNT
	.align		4
        /*0054*/ 	.byte	0x02, 0x4a
	.zero		1
	.zero		1


	//----- nvinfo : EIATTR_EXIT_INSTR_OFFSETS
	.align		4
        /*0058*/ 	.byte	0x04, 0x1c
        /*005a*/ 	.short	(.L_17 - .L_16)


	//   ....[0]....
.L_16:
        /*005c*/ 	.word	0x00000090


	//   ....[1]....
        /*0060*/ 	.word	0x000001a0


	//----- nvinfo : EIATTR_CBANK_PARAM_SIZE
	.align		4
.L_17:
        /*0064*/ 	.byte	0x03, 0x19
        /*0066*/ 	.short	0x001c


	//----- nvinfo : EIATTR_PARAM_CBANK
	.align		4
        /*0068*/ 	.byte	0x04, 0x0a
        /*006a*/ 	.short	(.L_19 - .L_18)
	.align		4
.L_18:
        /*006c*/ 	.word	index@(.nv.constant0._Z18heatEquationKernelPdS_di)
        /*0070*/ 	.short	0x0380
        /*0072*/ 	.short	0x001c


	//----- nvinfo : EIATTR_SW_WAR
	.align		4
.L_19:
        /*0074*/ 	.byte	0x04, 0x36
        /*0076*/ 	.short	(.L_21 - .L_20)
.L_20:
        /*0078*/ 	.word	0x00000008
.L_21:


//--------------------- .nv.callgraph             --------------------------
	.section	.nv.callgraph,"",@"SHT_CUDA_CALLGRAPH"
	.align	4
	.sectionentsize	8
	.align		4
        /*0000*/ 	.word	0x00000000
	.align		4
        /*0004*/ 	.word	0xffffffff
	.align		4
        /*0008*/ 	.word	0x00000000
	.align		4
        /*000c*/ 	.word	0xfffffffe
	.align		4
        /*0010*/ 	.word	0x00000000
	.align		4
        /*0014*/ 	.word	0xfffffffd
	.align		4
        /*0018*/ 	.word	0x00000000
	.align		4
        /*001c*/ 	.word	0xfffffffc


//--------------------- .text._Z18heatEquationKernelPdS_di --------------------------
	.section	.text._Z18heatEquationKernelPdS_di,"ax",@progbits
	.align	128
        .global         _Z18heatEquationKernelPdS_di
        .type           _Z18heatEquationKernelPdS_di,@function
        .size           _Z18heatEquationKernelPdS_di,(.L_x_1 - _Z18heatEquationKernelPdS_di)
        .other          _Z18heatEquationKernelPdS_di,@"STO_CUDA_ENTRY STV_DEFAULT"
_Z18heatEquationKernelPdS_di:
.text._Z18heatEquationKernelPdS_di:
[----:B------:R-:W-:Y:S01]  /*0000*/  LDC R1, c[0x0][0x37c] ;  /* 0x0000df00ff017b82 */ /* 0x000fe20000000800 */
[----:B------:R-:W0:Y:S07]  /*0010*/  S2R R0, SR_TID.X ;  /* 0x0000000000007919 */ /* 0x000e2e0000002100 */
[----:B------:R-:W0:Y:S01]  /*0020*/  S2UR UR5, SR_CTAID.X ;  /* 0x00000000000579c3 */ /* 0x000e220000002500 */
[----:B------:R-:W1:Y:S07]  /*0030*/  LDCU UR4, c[0x0][0x398] ;  /* 0x00007300ff0477ac */ /* 0x000e6e0008000800 */
[----:B------:R-:W0:Y:S01]  /*0040*/  LDC R15, c[0x0][0x360] ;  /* 0x0000d800ff0f7b82 */ /* 0x000e220000000800 */
[----:B-1----:R-:W-:Y:S01]  /*0050*/  UIADD3 UR4, UPT, UPT, UR4, -0x1, URZ ;  /* 0xffffffff04047890 */ /* 0x002fe2000fffe0ff */
[----:B0-----:R-:W-:-:S05]  /*0060*/  IMAD R15, R15, UR5, R0 ;  /* 0x000000050f0f7c24 */ /* 0x001fca000f8e0200 */
[----:B------:R-:W-:-:S04]  /*0070*/  ISETP.GE.AND P0, PT, R15, UR4, PT ;  /* 0x000000040f007c0c */ /* 0x000fc8000bf06270 */
[----:B------:R-:W-:-:S13]  /*0080*/  ISETP.LT.OR P0, PT, R15, 0x1, P0 ;  /* 0x000000010f00780c */ /* 0x000fda0000701670 */
[----:B------:R-:W-:Y:S05]  /*0090*/  @P0 EXIT ;  /* 0x000000000000094d */ /* 0x000fea0003800000 */
[----:B------:R-:W0:Y:S01]  /*00a0*/  LDC.64 R10, c[0x0][0x380] ;  /* 0x0000e000ff0a7b82 */ /* 0x000e220000000a00 */
[----:B------:R-:W1:Y:S01]  /*00b0*/  LDCU.64 UR4, c[0x0][0x358] ;  /* 0x00006b00ff0477ac */ /* 0x000e620008000a00 */
[C---:B------:R-:W-:Y:S01]  /*00c0*/  IADD3 R9, PT, PT, R15.reuse, -0x1, RZ ;  /* 0xffffffff0f097810 */ /* 0x040fe20007ffe0ff */
[----:B------:R-:W2:Y:S05]  /*00d0*/  LDCU.64 UR6, c[0x0][0x390] ;  /* 0x00007200ff0677ac */ /* 0x000eaa0008000a00 */
[----:B------:R-:W3:Y:S01]  /*00e0*/  LDC.64 R12, c[0x0][0x388] ;  /* 0x0000e200ff0c7b82 */ /* 0x000ee20000000a00 */
[----:B0-----:R-:W-:-:S05]  /*00f0*/  IMAD.WIDE.U32 R2, R15, 0x8, R10 ;  /* 0x000000080f027825 */ /* 0x001fca00078e000a */
[----:B-1----:R-:W4:Y:S01]  /*0100*/  LDG.E.64 R4, desc[UR4][R2.64] ;  /* 0x0000000402047981 */ /* 0x002f22000c1e1b00 */
[----:B------:R-:W-:-:S03]  /*0110*/  IMAD.WIDE.U32 R10, R9, 0x8, R10 ;  /* 0x00000008090a7825 */ /* 0x000fc600078e000a */
[----:B------:R-:W5:Y:S04]  /*0120*/  LDG.E.64 R6, desc[UR4][R2.64+0x8] ;  /* 0x0000080402067981 */ /* 0x000f68000c1e1b00 */
[----:B------:R-:W2:Y:S01]  /*0130*/  LDG.E.64 R10, desc[UR4][R10.64] ;  /* 0x000000040a0a7981 */ /* 0x000ea2000c1e1b00 */
[----:B----4-:R-:W-:-:S08]  /*0140*/  DADD R8, R4, R4 ;  /* 0x0000000004087229 */ /* 0x010fd00000000004 */
[----:B-----5:R-:W-:-:S08]  /*0150*/  DADD R6, R6, -R8 ;  /* 0x0000000006067229 */ /* 0x020fd00000000808 */
[----:B--2---:R-:W-:-:S08]  /*0160*/  DADD R6, R6, R10 ;  /* 0x0000000006067229 */ /* 0x004fd0000000000a */
[----:B------:R-:W-:Y:S01]  /*0170*/  DFMA R6, R6, UR6, R4 ;  /* 0x0000000606067c2b */ /* 0x000fe20008000004 */
[----:B---3--:R-:W-:-:S06]  /*0180*/  IMAD.WIDE.U32 R4, R15, 0x8, R12 ;  /* 0x000000080f047825 */ /* 0x008fcc00078e000c */
[----:B------:R-:W-:Y:S01]  /*0190*/  STG.E.64 desc[UR4][R4.64], R6 ;  /* 0x0000000604007986 */ /* 0x000fe2000c101b04 */
[----:B------:R-:W-:Y:S05]  /*01a0*/  EXIT ;  /* 0x000000000000794d */ /* 0x000fea0003800000 */
.L_x_0:
[----:B------:R-:W-:-:S00]  /*01b0*/  BRA `(.L_x_0) ;  /* 0xfffffffc00fc7947 */ /* 0x000fc0000383ffff */
[----:B------:R-:W-:-:S00]  /*01c0*/  NOP ;  /* 0x0000000000007918 */ /* 0x000fc00000000000 */
        /* <DEDUP_REMOVED lines=11> */
.L_x_1:


//--------------------- .nv.shared.reserved.0     --------------------------
	.section	.nv.shared.reserved.0,"aw",@nobits
	.weak		__nv_reservedSMEM_offset_0_alias
	.size		__nv_reservedSMEM_offset_0_alias, 0, 64
	.other		__nv_reservedSMEM_offset_0_alias,@"STO_CUDA_RESERVED_SHARED STV_DEFAULT"
__nv_reservedSMEM_offset_0_alias:
	.zero		0
	.zero		64


//--------------------- .nv.constant0._Z18heatEquationKernelPdS_di --------------------------
	.section	.nv.constant0._Z18heatEquationKernelPdS_di,"a",@progbits
	.sectionflags	@""
	.align	4
.nv.constant0._Z18heatEquationKernelPdS_di:
	.zero		924


//--------------------- SYMBOLS --------------------------

	.type		.nv.reservedSmem.offset0,@object
	.size		.nv.reservedSmem.offset0,0x4
